//
// Generated by NVIDIA NVVM Compiler
//
// Compiler Build ID: CL-36424714
// Cuda compilation tools, release 13.0, V13.0.88
// Based on NVVM 20.0.0
//

.version 9.0
.target sm_100
.address_size 64

	// .globl	add

.visible .entry add(
	.param .u64 .ptr .align 1 add_param_0,
	.param .u64 .ptr .align 1 add_param_1
)
{


	ret;

}
	// .globl	add2
.visible .entry add2(
	.param .u64 .ptr .align 1 add2_param_0,
	.param .u64 .ptr .align 1 add2_param_1
)
{


	ret;

}
	// .globl	toofew
.visible .entry toofew(
	.param .u64 .ptr .align 1 toofew_param_0,
	.param .u64 .ptr .align 1 toofew_param_1
)
{


	ret;

}
	// .globl	toomany
.visible .entry toomany(
	.param .u64 .ptr .align 1 toomany_param_0,
	.param .u64 .ptr .align 1 toomany_param_1,
	.param .u64 .ptr .align 1 toomany_param_2
)
{


	ret;

}
	// .globl	block_toofew
.visible .entry block_toofew(
	.param .u64 .ptr .align 1 block_toofew_param_0,
	.param .u64 .ptr .align 1 block_toofew_param_1
)
{


	ret;

}
	// .globl	block_toomany
.visible .entry block_toomany(
	.param .u64 .ptr .align 1 block_toomany_param_0,
	.param .u64 .ptr .align 1 block_toomany_param_1,
	.param .u64 .ptr .align 1 block_toomany_param_2
)
{


	ret;

}


// ===== COMPILED SASS (sm_100) =====

	.target	sm_100

	.elftype	@"ET_EXEC"


//--------------------- .note.nv.tkinfo           --------------------------
	.section	.note.nv.tkinfo,"",@"SHT_NOTE"
	.sectionflags	@"SHF_NOTE_NV_TKINFO"
	.tkinfo
        /*0018*/ 	.word	0x00000002
        /*0030*/ 	.string	""
        /*0030*/ 	.string	"ptxas"
        /*0030*/ 	.string	"Cuda compilation tools, release 13.0, V13.0.88"
        /*0030*/ 	.string	"Build cuda_13.0.r13.0/compiler.36424714_0"
        /*0030*/ 	.string	"-arch sm_100 -m 64 "



//--------------------- .note.nv.cuinfo           --------------------------
	.section	.note.nv.cuinfo,"",@"SHT_NOTE"
	.sectionflags	@"SHF_NOTE_NV_CUINFO"
        /*0018*/ 	.short	0x0002
        /*001a*/ 	.short	0x0064
        /*001c*/ 	.short	0x0082
	.zero		2


//--------------------- .nv.info                  --------------------------
	.section	.nv.info,"",@"SHT_CUDA_INFO"
	.align	4


	//----- nvinfo : EIATTR_REGCOUNT
	.align		4
        /*0000*/ 	.byte	0x04, 0x2f
        /*0002*/ 	.short	(.L_1 - .L_0)
	.align		4
.L_0:
        /*0004*/ 	.word	index@(add)
        /*0008*/ 	.word	0x00000004


	//----- nvinfo : EIATTR_FRAME_SIZE
	.align		4
.L_1:
        /*000c*/ 	.byte	0x04, 0x11
        /*000e*/ 	.short	(.L_3 - .L_2)
	.align		4
.L_2:
        /*0010*/ 	.word	index@(add)
        /*0014*/ 	.word	0x00000000


	//----- nvinfo : EIATTR_REGCOUNT
	.align		4
.L_3:
        /*0018*/ 	.byte	0x04, 0x2f
        /*001a*/ 	.short	(.L_5 - .L_4)
	.align		4
.L_4:
        /*001c*/ 	.word	index@(add2)
        /*0020*/ 	.word	0x00000004


	//----- nvinfo : EIATTR_FRAME_SIZE
	.align		4
.L_5:
        /*0024*/ 	.byte	0x04, 0x11
        /*0026*/ 	.short	(.L_7 - .L_6)
	.align		4
.L_6:
        /*0028*/ 	.word	index@(add2)
        /*002c*/ 	.word	0x00000000


	//----- nvinfo : EIATTR_REGCOUNT
	.align		4
.L_7:
        /*0030*/ 	.byte	0x04, 0x2f
        /*0032*/ 	.short	(.L_9 - .L_8)
	.align		4
.L_8:
        /*0034*/ 	.word	index@(toofew)
        /*0038*/ 	.word	0x00000004


	//----- nvinfo : EIATTR_FRAME_SIZE
	.align		4
.L_9:
        /*003c*/ 	.byte	0x04, 0x11
        /*003e*/ 	.short	(.L_11 - .L_10)
	.align		4
.L_10:
        /*0040*/ 	.word	index@(toofew)
        /*0044*/ 	.word	0x00000000


	//----- nvinfo : EIATTR_REGCOUNT
	.align		4
.L_11:
        /*0048*/ 	.byte	0x04, 0x2f
        /*004a*/ 	.short	(.L_13 - .L_12)
	.align		4
.L_12:
        /*004c*/ 	.word	index@(toomany)
        /*0050*/ 	.word	0x00000004


	//----- nvinfo : EIATTR_FRAME_SIZE
	.align		4
.L_13:
        /*0054*/ 	.byte	0x04, 0x11
        /*0056*/ 	.short	(.L_15 - .L_14)
	.align		4
.L_14:
        /*0058*/ 	.word	index@(toomany)
        /*005c*/ 	.word	0x00000000


	//----- nvinfo : EIATTR_REGCOUNT
	.align		4
.L_15:
        /*0060*/ 	.byte	0x04, 0x2f
        /*0062*/ 	.short	(.L_17 - .L_16)
	.align		4
.L_16:
        /*0064*/ 	.word	index@(block_toofew)
        /*0068*/ 	.word	0x00000004


	//----- nvinfo : EIATTR_FRAME_SIZE
	.align		4
.L_17:
        /*006c*/ 	.byte	0x04, 0x11
        /*006e*/ 	.short	(.L_19 - .L_18)
	.align		4
.L_18:
        /*0070*/ 	.word	index@(block_toofew)
        /*0074*/ 	.word	0x00000000


	//----- nvinfo : EIATTR_REGCOUNT
	.align		4
.L_19:
        /*0078*/ 	.byte	0x04, 0x2f
        /*007a*/ 	.short	(.L_21 - .L_20)
	.align		4
.L_20:
        /*007c*/ 	.word	index@(block_toomany)
        /*0080*/ 	.word	0x00000004


	//----- nvinfo : EIATTR_FRAME_SIZE
	.align		4
.L_21:
        /*0084*/ 	.byte	0x04, 0x11
        /*0086*/ 	.short	(.L_23 - .L_22)
	.align		4
.L_22:
        /*0088*/ 	.word	index@(block_toomany)
        /*008c*/ 	.word	0x00000000


	//----- nvinfo : EIATTR_MIN_STACK_SIZE
	.align		4
.L_23:
        /*0090*/ 	.byte	0x04, 0x12
        /*0092*/ 	.short	(.L_25 - .L_24)
	.align		4
.L_24:
        /*0094*/ 	.word	index@(block_toomany)
        /*0098*/ 	.word	0x00000000


	//----- nvinfo : EIATTR_MIN_STACK_SIZE
	.align		4
.L_25:
        /*009c*/ 	.byte	0x04, 0x12
        /*009e*/ 	.short	(.L_27 - .L_26)
	.align		4
.L_26:
        /*00a0*/ 	.word	index@(block_toofew)
        /*00a4*/ 	.word	0x00000000


	//----- nvinfo : EIATTR_MIN_STACK_SIZE
	.align		4
.L_27:
        /*00a8*/ 	.byte	0x04, 0x12
        /*00aa*/ 	.short	(.L_29 - .L_28)
	.align		4
.L_28:
        /*00ac*/ 	.word	index@(toomany)
        /*00b0*/ 	.word	0x00000000


	//----- nvinfo : EIATTR_MIN_STACK_SIZE
	.align		4
.L_29:
        /*00b4*/ 	.byte	0x04, 0x12
        /*00b6*/ 	.short	(.L_31 - .L_30)
	.align		4
.L_30:
        /*00b8*/ 	.word	index@(toofew)
        /*00bc*/ 	.word	0x00000000


	//----- nvinfo : EIATTR_MIN_STACK_SIZE
	.align		4
.L_31:
        /*00c0*/ 	.byte	0x04, 0x12
        /*00c2*/ 	.short	(.L_33 - .L_32)
	.align		4
.L_32:
        /*00c4*/ 	.word	index@(add2)
        /*00c8*/ 	.word	0x00000000


	//----- nvinfo : EIATTR_MIN_STACK_SIZE
	.align		4
.L_33:
        /*00cc*/ 	.byte	0x04, 0x12
        /*00ce*/ 	.short	(.L_35 - .L_34)
	.align		4
.L_34:
        /*00d0*/ 	.word	index@(add)
        /*00d4*/ 	.word	0x00000000
.L_35:


//--------------------- .nv.compat                --------------------------
	.section	.nv.compat,"",@"SHT_CUDA_COMPAT_INFO"
	.align	4
        /*0000*/ 	.byte	0x02, 0x09, 0x00, 0x00, 0x02, 0x02, 0x01, 0x00, 0x02, 0x05, 0x05, 0x00, 0x03, 0x07, 0x01, 0x01
        /*0010*/ 	.byte	0x02, 0x03, 0x00, 0x00, 0x02, 0x06, 0x01, 0x00, 0x04, 0x0b, 0x08, 0x00, 0x09, 0x00, 0x00, 0x00
        /*0020*/ 	.byte	0x00, 0x00, 0x00, 0x00


//--------------------- .nv.info.block_toomany    --------------------------
	.section	.nv.info.block_toomany,"",@"SHT_CUDA_INFO"
	.sectionflags	@""
	.align	4


	//----- nvinfo : EIATTR_CUDA_API_VERSION
	.align		4
        /*0000*/ 	.byte	0x04, 0x37
        /*0002*/ 	.short	(.L_37 - .L_36)
.L_36:
        /*0004*/ 	.word	0x00000082


	//----- nvinfo : EIATTR_KPARAM_INFO
	.align		4
.L_37:
        /*0008*/ 	.byte	0x04, 0x17
        /*000a*/ 	.short	(.L_39 - .L_38)
.L_38:
        /*000c*/ 	.word	0x00000000
        /*0010*/ 	.short	0x0002
        /*0012*/ 	.short	0x0010
        /*0014*/ 	.byte	0x00, 0xf5, 0x21, 0x00


	//----- nvinfo : EIATTR_KPARAM_INFO
	.align		4
.L_39:
        /*0018*/ 	.byte	0x04, 0x17
        /*001a*/ 	.short	(.L_41 - .L_40)
.L_40:
        /*001c*/ 	.word	0x00000000
        /*0020*/ 	.short	0x0001
        /*0022*/ 	.short	0x0008
        /*0024*/ 	.byte	0x00, 0xf5, 0x21, 0x00


	//----- nvinfo : EIATTR_KPARAM_INFO
	.align		4
.L_41:
        /*0028*/ 	.byte	0x04, 0x17
        /*002a*/ 	.short	(.L_43 - .L_42)
.L_42:
        /*002c*/ 	.word	0x00000000
        /*0030*/ 	.short	0x0000
        /*0032*/ 	.short	0x0000
        /*0034*/ 	.byte	0x00, 0xf5, 0x21, 0x00


	//----- nvinfo : EIATTR_SPARSE_MMA_MASK
	.align		4
.L_43:
        /*0038*/ 	.byte	0x03, 0x50
        /*003a*/ 	.short	0x0000


	//----- nvinfo : EIATTR_MAXREG_COUNT
	.align		4
        /*003c*/ 	.byte	0x03, 0x1b
        /*003e*/ 	.short	0x00ff


	//----- nvinfo : EIATTR_MERCURY_ISA_VERSION
	.align		4
        /*0040*/ 	.byte	0x03, 0x5f
        /*0042*/ 	.short	0x0101


	//----- nvinfo : EIATTR_VRC_CTA_INIT_COUNT
	.align		4
        /*0044*/ 	.byte	0x02, 0x4a
	.zero		1
	.zero		1


	//----- nvinfo : EIATTR_EXIT_INSTR_OFFSETS
	.align		4
        /*0048*/ 	.byte	0x04, 0x1c
        /*004a*/ 	.short	(.L_45 - .L_44)


	//   ....[0]....
.L_44:
        /*004c*/ 	.word	0x00000010


	//----- nvinfo : EIATTR_CBANK_PARAM_SIZE
	.align		4
.L_45:
        /*0050*/ 	.byte	0x03, 0x19
        /*0052*/ 	.short	0x0018


	//----- nvinfo : EIATTR_PARAM_CBANK
	.align		4
        /*0054*/ 	.byte	0x04, 0x0a
        /*0056*/ 	.short	(.L_47 - .L_46)
	.align		4
.L_46:
        /*0058*/ 	.word	index@(.nv.constant0.block_toomany)
        /*005c*/ 	.short	0x0380
        /*005e*/ 	.short	0x0018


	//----- nvinfo : EIATTR_SW_WAR
	.align		4
.L_47:
        /*0060*/ 	.byte	0x04, 0x36
        /*0062*/ 	.short	(.L_49 - .L_48)
.L_48:
        /*0064*/ 	.word	0x00000008
.L_49:


//--------------------- .nv.info.block_toofew     --------------------------
	.section	.nv.info.block_toofew,"",@"SHT_CUDA_INFO"
	.sectionflags	@""
	.align	4


	//----- nvinfo : EIATTR_CUDA_API_VERSION
	.align		4
        /*0000*/ 	.byte	0x04, 0x37
        /*0002*/ 	.short	(.L_51 - .L_50)
.L_50:
        /*0004*/ 	.word	0x00000082


	//----- nvinfo : EIATTR_KPARAM_INFO
	.align		4
.L_51:
        /*0008*/ 	.byte	0x04, 0x17
        /*000a*/ 	.short	(.L_53 - .L_52)
.L_52:
        /*000c*/ 	.word	0x00000000
        /*0010*/ 	.short	0x0001
        /*0012*/ 	.short	0x0008
        /*0014*/ 	.byte	0x00, 0xf5, 0x21, 0x00


	//----- nvinfo : EIATTR_KPARAM_INFO
	.align		4
.L_53:
        /*0018*/ 	.byte	0x04, 0x17
        /*001a*/ 	.short	(.L_55 - .L_54)
.L_54:
        /*001c*/ 	.word	0x00000000
        /*0020*/ 	.short	0x0000
        /*0022*/ 	.short	0x0000
        /*0024*/ 	.byte	0x00, 0xf5, 0x21, 0x00


	//----- nvinfo : EIATTR_SPARSE_MMA_MASK
	.align		4
.L_55:
        /*0028*/ 	.byte	0x03, 0x50
        /*002a*/ 	.short	0x0000


	//----- nvinfo : EIATTR_MAXREG_COUNT
	.align		4
        /*002c*/ 	.byte	0x03, 0x1b
        /*002e*/ 	.short	0x00ff


	//----- nvinfo : EIATTR_MERCURY_ISA_VERSION
	.align		4
        /*0030*/ 	.byte	0x03, 0x5f
        /*0032*/ 	.short	0x0101


	//----- nvinfo : EIATTR_VRC_CTA_INIT_COUNT
	.align		4
        /*0034*/ 	.byte	0x02, 0x4a
	.zero		1
	.zero		1


	//----- nvinfo : EIATTR_EXIT_INSTR_OFFSETS
	.align		4
        /*0038*/ 	.byte	0x04, 0x1c
        /*003a*/ 	.short	(.L_57 - .L_56)


	//   ....[0]....
.L_56:
        /*003c*/ 	.word	0x00000010


	//----- nvinfo : EIATTR_CBANK_PARAM_SIZE
	.align		4
.L_57:
        /*0040*/ 	.byte	0x03, 0x19
        /*0042*/ 	.short	0x0010


	//----- nvinfo : EIATTR_PARAM_CBANK
	.align		4
        /*0044*/ 	.byte	0x04, 0x0a
        /*0046*/ 	.short	(.L_59 - .L_58)
	.align		4
.L_58:
        /*0048*/ 	.word	index@(.nv.constant0.block_toofew)
        /*004c*/ 	.short	0x0380
        /*004e*/ 	.short	0x0010


	//----- nvinfo : EIATTR_SW_WAR
	.align		4
.L_59:
        /*0050*/ 	.byte	0x04, 0x36
        /*0052*/ 	.short	(.L_61 - .L_60)
.L_60:
        /*0054*/ 	.word	0x00000008
.L_61:


//--------------------- .nv.info.toomany          --------------------------
	.section	.nv.info.toomany,"",@"SHT_CUDA_INFO"
	.sectionflags	@""
	.align	4


	//----- nvinfo : EIATTR_CUDA_API_VERSION
	.align		4
        /*0000*/ 	.byte	0x04, 0x37
        /*0002*/ 	.short	(.L_63 - .L_62)
.L_62:
        /*0004*/ 	.word	0x00000082


	//----- nvinfo : EIATTR_KPARAM_INFO
	.align		4
.L_63:
        /*0008*/ 	.byte	0x04, 0x17
        /*000a*/ 	.short	(.L_65 - .L_64)
.L_64:
        /*000c*/ 	.word	0x00000000
        /*0010*/ 	.short	0x0002
        /*0012*/ 	.short	0x0010
        /*0014*/ 	.byte	0x00, 0xf5, 0x21, 0x00


	//----- nvinfo : EIATTR_KPARAM_INFO
	.align		4
.L_65:
        /*0018*/ 	.byte	0x04, 0x17
        /*001a*/ 	.short	(.L_67 - .L_66)
.L_66:
        /*001c*/ 	.word	0x00000000
        /*0020*/ 	.short	0x0001
        /*0022*/ 	.short	0x0008
        /*0024*/ 	.byte	0x00, 0xf5, 0x21, 0x00


	//----- nvinfo : EIATTR_KPARAM_INFO
	.align		4
.L_67:
        /*0028*/ 	.byte	0x04, 0x17
        /*002a*/ 	.short	(.L_69 - .L_68)
.L_68:
        /*002c*/ 	.word	0x00000000
        /*0030*/ 	.short	0x0000
        /*0032*/ 	.short	0x0000
        /*0034*/ 	.byte	0x00, 0xf5, 0x21, 0x00


	//----- nvinfo : EIATTR_SPARSE_MMA_MASK
	.align		4
.L_69:
        /*0038*/ 	.byte	0x03, 0x50
        /*003a*/ 	.short	0x0000


	//----- nvinfo : EIATTR_MAXREG_COUNT
	.align		4
        /*003c*/ 	.byte	0x03, 0x1b
        /*003e*/ 	.short	0x00ff


	//----- nvinfo : EIATTR_MERCURY_ISA_VERSION
	.align		4
        /*0040*/ 	.byte	0x03, 0x5f
        /*0042*/ 	.short	0x0101


	//----- nvinfo : EIATTR_VRC_CTA_INIT_COUNT
	.align		4
        /*0044*/ 	.byte	0x02, 0x4a
	.zero		1
	.zero		1


	//----- nvinfo : EIATTR_EXIT_INSTR_OFFSETS
	.align		4
        /*0048*/ 	.byte	0x04, 0x1c
        /*004a*/ 	.short	(.L_71 - .L_70)


	//   ....[0]....
.L_70:
        /*004c*/ 	.word	0x00000010


	//----- nvinfo : EIATTR_CBANK_PARAM_SIZE
	.align		4
.L_71:
        /*0050*/ 	.byte	0x03, 0x19
        /*0052*/ 	.short	0x0018


	//----- nvinfo : EIATTR_PARAM_CBANK
	.align		4
        /*0054*/ 	.byte	0x04, 0x0a
        /*0056*/ 	.short	(.L_73 - .L_72)
	.align		4
.L_72:
        /*0058*/ 	.word	index@(.nv.constant0.toomany)
        /*005c*/ 	.short	0x0380
        /*005e*/ 	.short	0x0018


	//----- nvinfo : EIATTR_SW_WAR
	.align		4
.L_73:
        /*0060*/ 	.byte	0x04, 0x36
        /*0062*/ 	.short	(.L_75 - .L_74)
.L_74:
        /*0064*/ 	.word	0x00000008
.L_75:


//--------------------- .nv.info.toofew           --------------------------
	.section	.nv.info.toofew,"",@"SHT_CUDA_INFO"
	.sectionflags	@""
	.align	4


	//----- nvinfo : EIATTR_CUDA_API_VERSION
	.align		4
        /*0000*/ 	.byte	0x04, 0x37
        /*0002*/ 	.short	(.L_77 - .L_76)
.L_76:
        /*0004*/ 	.word	0x00000082


	//----- nvinfo : EIATTR_KPARAM_INFO
	.align		4
.L_77:
        /*0008*/ 	.byte	0x04, 0x17
        /*000a*/ 	.short	(.L_79 - .L_78)
.L_78:
        /*000c*/ 	.word	0x00000000
        /*0010*/ 	.short	0x0001
        /*0012*/ 	.short	0x0008
        /*0014*/ 	.byte	0x00, 0xf5, 0x21, 0x00


	//----- nvinfo : EIATTR_KPARAM_INFO
	.align		4
.L_79:
        /*0018*/ 	.byte	0x04, 0x17
        /*001a*/ 	.short	(.L_81 - .L_80)
.L_80:
        /*001c*/ 	.word	0x00000000
        /*0020*/ 	.short	0x0000
        /*0022*/ 	.short	0x0000
        /*0024*/ 	.byte	0x00, 0xf5, 0x21, 0x00


	//----- nvinfo : EIATTR_SPARSE_MMA_MASK
	.align		4
.L_81:
        /*0028*/ 	.byte	0x03, 0x50
        /*002a*/ 	.short	0x0000


	//----- nvinfo : EIATTR_MAXREG_COUNT
	.align		4
        /*002c*/ 	.byte	0x03, 0x1b
        /*002e*/ 	.short	0x00ff


	//----- nvinfo : EIATTR_MERCURY_ISA_VERSION
	.align		4
        /*0030*/ 	.byte	0x03, 0x5f
        /*0032*/ 	.short	0x0101


	//----- nvinfo : EIATTR_VRC_CTA_INIT_COUNT
	.align		4
        /*0034*/ 	.byte	0x02, 0x4a
	.zero		1
	.zero		1


	//----- nvinfo : EIATTR_EXIT_INSTR_OFFSETS
	.align		4
        /*0038*/ 	.byte	0x04, 0x1c
        /*003a*/ 	.short	(.L_83 - .L_82)


	//   ....[0]....
.L_82:
        /*003c*/ 	.word	0x00000010


	//----- nvinfo : EIATTR_CBANK_PARAM_SIZE
	.align		4
.L_83:
        /*0040*/ 	.byte	0x03, 0x19
        /*0042*/ 	.short	0x0010


	//----- nvinfo : EIATTR_PARAM_CBANK
	.align		4
        /*0044*/ 	.byte	0x04, 0x0a
        /*0046*/ 	.short	(.L_85 - .L_84)
	.align		4
.L_84:
        /*0048*/ 	.word	index@(.nv.constant0.toofew)
        /*004c*/ 	.short	0x0380
        /*004e*/ 	.short	0x0010


	//----- nvinfo : EIATTR_SW_WAR
	.align		4
.L_85:
        /*0050*/ 	.byte	0x04, 0x36
        /*0052*/ 	.short	(.L_87 - .L_86)
.L_86:
        /*0054*/ 	.word	0x00000008
.L_87:


//--------------------- .nv.info.add2             --------------------------
	.section	.nv.info.add2,"",@"SHT_CUDA_INFO"
	.sectionflags	@""
	.align	4


	//----- nvinfo : EIATTR_CUDA_API_VERSION
	.align		4
        /*0000*/ 	.byte	0x04, 0x37
        /*0002*/ 	.short	(.L_89 - .L_88)
.L_88:
        /*0004*/ 	.word	0x00000082


	//----- nvinfo : EIATTR_KPARAM_INFO
	.align		4
.L_89:
        /*0008*/ 	.byte	0x04, 0x17
        /*000a*/ 	.short	(.L_91 - .L_90)
.L_90:
        /*000c*/ 	.word	0x00000000
        /*0010*/ 	.short	0x0001
        /*0012*/ 	.short	0x0008
        /*0014*/ 	.byte	0x00, 0xf5, 0x21, 0x00


	//----- nvinfo : EIATTR_KPARAM_INFO
	.align		4
.L_91:
        /*0018*/ 	.byte	0x04, 0x17
        /*001a*/ 	.short	(.L_93 - .L_92)
.L_92:
        /*001c*/ 	.word	0x00000000
        /*0020*/ 	.short	0x0000
        /*0022*/ 	.short	0x0000
        /*0024*/ 	.byte	0x00, 0xf5, 0x21, 0x00


	//----- nvinfo : EIATTR_SPARSE_MMA_MASK
	.align		4
.L_93:
        /*0028*/ 	.byte	0x03, 0x50
        /*002a*/ 	.short	0x0000


	//----- nvinfo : EIATTR_MAXREG_COUNT
	.align		4
        /*002c*/ 	.byte	0x03, 0x1b
        /*002e*/ 	.short	0x00ff


	//----- nvinfo : EIATTR_MERCURY_ISA_VERSION
	.align		4
        /*0030*/ 	.byte	0x03, 0x5f
        /*0032*/ 	.short	0x0101


	//----- nvinfo : EIATTR_VRC_CTA_INIT_COUNT
	.align		4
        /*0034*/ 	.byte	0x02, 0x4a
	.zero		1
	.zero		1


	//----- nvinfo : EIATTR_EXIT_INSTR_OFFSETS
	.align		4
        /*0038*/ 	.byte	0x04, 0x1c
        /*003a*/ 	.short	(.L_95 - .L_94)


	//   ....[0]....
.L_94:
        /*003c*/ 	.word	0x00000010


	//----- nvinfo : EIATTR_CBANK_PARAM_SIZE
	.align		4
.L_95:
        /*0040*/ 	.byte	0x03, 0x19
        /*0042*/ 	.short	0x0010


	//----- nvinfo : EIATTR_PARAM_CBANK
	.align		4
        /*0044*/ 	.byte	0x04, 0x0a
        /*0046*/ 	.short	(.L_97 - .L_96)
	.align		4
.L_96:
        /*0048*/ 	.word	index@(.nv.constant0.add2)
        /*004c*/ 	.short	0x0380
        /*004e*/ 	.short	0x0010


	//----- nvinfo : EIATTR_SW_WAR
	.align		4
.L_97:
        /*0050*/ 	.byte	0x04, 0x36
        /*0052*/ 	.short	(.L_99 - .L_98)
.L_98:
        /*0054*/ 	.word	0x00000008
.L_99:


//--------------------- .nv.info.add              --------------------------
	.section	.nv.info.add,"",@"SHT_CUDA_INFO"
	.sectionflags	@""
	.align	4


	//----- nvinfo : EIATTR_CUDA_API_VERSION
	.align		4
        /*0000*/ 	.byte	0x04, 0x37
        /*0002*/ 	.short	(.L_101 - .L_100)
.L_100:
        /*0004*/ 	.word	0x00000082


	//----- nvinfo : EIATTR_KPARAM_INFO
	.align		4
.L_101:
        /*0008*/ 	.byte	0x04, 0x17
        /*000a*/ 	.short	(.L_103 - .L_102)
.L_102:
        /*000c*/ 	.word	0x00000000
        /*0010*/ 	.short	0x0001
        /*0012*/ 	.short	0x0008
        /*0014*/ 	.byte	0x00, 0xf5, 0x21, 0x00


	//----- nvinfo : EIATTR_KPARAM_INFO
	.align		4
.L_103:
        /*0018*/ 	.byte	0x04, 0x17
        /*001a*/ 	.short	(.L_105 - .L_104)
.L_104:
        /*001c*/ 	.word	0x00000000
        /*0020*/ 	.short	0x0000
        /*0022*/ 	.short	0x0000
        /*0024*/ 	.byte	0x00, 0xf5, 0x21, 0x00


	//----- nvinfo : EIATTR_SPARSE_MMA_MASK
	.align		4
.L_105:
        /*0028*/ 	.byte	0x03, 0x50
        /*002a*/ 	.short	0x0000


	//----- nvinfo : EIATTR_MAXREG_COUNT
	.align		4
        /*002c*/ 	.byte	0x03, 0x1b
        /*002e*/ 	.short	0x00ff


	//----- nvinfo : EIATTR_MERCURY_ISA_VERSION
	.align		4
        /*0030*/ 	.byte	0x03, 0x5f
        /*0032*/ 	.short	0x0101


	//----- nvinfo : EIATTR_VRC_CTA_INIT_COUNT
	.align		4
        /*0034*/ 	.byte	0x02, 0x4a
	.zero		1
	.zero		1


	//----- nvinfo : EIATTR_EXIT_INSTR_OFFSETS
	.align		4
        /*0038*/ 	.byte	0x04, 0x1c
        /*003a*/ 	.short	(.L_107 - .L_106)


	//   ....[0]....
.L_106:
        /*003c*/ 	.word	0x00000010


	//----- nvinfo : EIATTR_CBANK_PARAM_SIZE
	.align		4
.L_107:
        /*0040*/ 	.byte	0x03, 0x19
        /*0042*/ 	.short	0x0010


	//----- nvinfo : EIATTR_PARAM_CBANK
	.align		4
        /*0044*/ 	.byte	0x04, 0x0a
        /*0046*/ 	.short	(.L_109 - .L_108)
	.align		4
.L_108:
        /*0048*/ 	.word	index@(.nv.constant0.add)
        /*004c*/ 	.short	0x0380
        /*004e*/ 	.short	0x0010


	//----- nvinfo : EIATTR_SW_WAR
	.align		4
.L_109:
        /*0050*/ 	.byte	0x04, 0x36
        /*0052*/ 	.short	(.L_111 - .L_110)
.L_110:
        /*0054*/ 	.word	0x00000008
.L_111:


//--------------------- .nv.callgraph             --------------------------
	.section	.nv.callgraph,"",@"SHT_CUDA_CALLGRAPH"
	.align	4
	.sectionentsize	8
	.align		4
        /*0000*/ 	.word	0x00000000
	.align		4
        /*0004*/ 	.word	0xffffffff
	.align		4
        /*0008*/ 	.word	0x00000000
	.align		4
        /*000c*/ 	.word	0xfffffffe
	.align		4
        /*0010*/ 	.word	0x00000000
	.align		4
        /*0014*/ 	.word	0xfffffffd
	.align		4
        /*0018*/ 	.word	0x00000000
	.align		4
        /*001c*/ 	.word	0xfffffffc


//--------------------- .text.block_toomany       --------------------------
	.section	.text.block_toomany,"ax",@progbits
	.align	128
        .global         block_toomany
        .type           block_toomany,@function
        .size           block_toomany,(.L_x_6 - block_toomany)
        .other          block_toomany,@"STO_CUDA_ENTRY STV_DEFAULT"
block_toomany:
.text.block_toomany:
[----:B------:R-:W-:Y:S01]  /*0000*/  LDC R1, c[0x0][0x37c] ;  /* 0x0000df00ff017b82 */ /* 0x000fe20000000800 */
[----:B------:R-:W-:Y:S05]  /*0010*/  EXIT ;  /* 0x000000000000794d */ /* 0x000fea0003800000 */
.L_x_0:
[----:B------:R-:W-:-:S00]  /*0020*/  BRA `(.L_x_0) ;  /* 0xfffffffc00fc7947 */ /* 0x000fc0000383ffff */
[----:B------:R-:W-:-:S00]  /*0030*/  NOP ;  /* 0x0000000000007918 */ /* 0x000fc00000000000 */
        /* <DEDUP_REMOVED lines=12> */
.L_x_6:


//--------------------- .text.block_toofew        --------------------------
	.section	.text.block_toofew,"ax",@progbits
	.align	128
        .global         block_toofew
        .type           block_toofew,@function
        .size           block_toofew,(.L_x_7 - block_toofew)
        .other          block_toofew,@"STO_CUDA_ENTRY STV_DEFAULT"
block_toofew:
.text.block_toofew:
[----:B------:R-:W-:Y:S01]  /*0000*/  LDC R1, c[0x0][0x37c] ;  /* 0x0000df00ff017b82 */ /* 0x000fe20000000800 */
[----:B------:R-:W-:Y:S05]  /*0010*/  EXIT ;  /* 0x000000000000794d */ /* 0x000fea0003800000 */
.L_x_1:
        /* <DEDUP_REMOVED lines=14> */
.L_x_7:


//--------------------- .text.toomany             --------------------------
	.section	.text.toomany,"ax",@progbits
	.align	128
        .global         toomany
        .type           toomany,@function
        .size           toomany,(.L_x_8 - toomany)
        .other          toomany,@"STO_CUDA_ENTRY STV_DEFAULT"
toomany:
.text.toomany:
[----:B------:R-:W-:Y:S01]  /*0000*/  LDC R1, c[0x0][0x37c] ;  /* 0x0000df00ff017b82 */ /* 0x000fe20000000800 */
[----:B------:R-:W-:Y:S05]  /*0010*/  EXIT ;  /* 0x000000000000794d */ /* 0x000fea0003800000 */
.L_x_2:
        /* <DEDUP_REMOVED lines=14> */
.L_x_8:


//--------------------- .text.toofew              --------------------------
	.section	.text.toofew,"ax",@progbits
	.align	128
        .global         toofew
        .type           toofew,@function
        .size           toofew,(.L_x_9 - toofew)
        .other          toofew,@"STO_CUDA_ENTRY STV_DEFAULT"
toofew:
.text.toofew:
[----:B------:R-:W-:Y:S01]  /*0000*/  LDC R1, c[0x0][0x37c] ;  /* 0x0000df00ff017b82 */ /* 0x000fe20000000800 */
[----:B------:R-:W-:Y:S05]  /*0010*/  EXIT ;  /* 0x000000000000794d */ /* 0x000fea0003800000 */
.L_x_3:
        /* <DEDUP_REMOVED lines=14> */
.L_x_9:


//--------------------- .text.add2                --------------------------
	.section	.text.add2,"ax",@progbits
	.align	128
        .global         add2
        .type           add2,@function
        .size           add2,(.L_x_10 - add2)
        .other          add2,@"STO_CUDA_ENTRY STV_DEFAULT"
add2:
.text.add2:
[----:B------:R-:W-:Y:S01]  /*0000*/  LDC R1, c[0x0][0x37c] ;  /* 0x0000df00ff017b82 */ /* 0x000fe20000000800 */
[----:B------:R-:W-:Y:S05]  /*0010*/  EXIT ;  /* 0x000000000000794d */ /* 0x000fea0003800000 */
.L_x_4:
        /* <DEDUP_REMOVED lines=14> */
.L_x_10:


//--------------------- .text.add                 --------------------------
	.section	.text.add,"ax",@progbits
	.align	128
        .global         add
        .type           add,@function
        .size           add,(.L_x_11 - add)
        .other          add,@"STO_CUDA_ENTRY STV_DEFAULT"
add:
.text.add:
[----:B------:R-:W-:Y:S01]  /*0000*/  LDC R1, c[0x0][0x37c] ;  /* 0x0000df00ff017b82 */ /* 0x000fe20000000800 */
[----:B------:R-:W-:Y:S05]  /*0010*/  EXIT ;  /* 0x000000000000794d */ /* 0x000fea0003800000 */
.L_x_5:
        /* <DEDUP_REMOVED lines=14> */
.L_x_11:


//--------------------- .nv.shared.reserved.0     --------------------------
	.section	.nv.shared.reserved.0,"aw",@nobits
	.weak		__nv_reservedSMEM_offset_0_alias
	.size		__nv_reservedSMEM_offset_0_alias, 0, 64
	.other		__nv_reservedSMEM_offset_0_alias,@"STO_CUDA_RESERVED_SHARED STV_DEFAULT"
__nv_reservedSMEM_offset_0_alias:
	.zero		0
	.zero		64


//--------------------- .nv.constant0.block_toomany --------------------------
	.section	.nv.constant0.block_toomany,"a",@progbits
	.sectionflags	@""
	.align	4
.nv.constant0.block_toomany:
	.zero		920


//--------------------- .nv.constant0.block_toofew --------------------------
	.section	.nv.constant0.block_toofew,"a",@progbits
	.sectionflags	@""
	.align	4
.nv.constant0.block_toofew:
	.zero		912


//--------------------- .nv.constant0.toomany     --------------------------
	.section	.nv.constant0.toomany,"a",@progbits
	.sectionflags	@""
	.align	4
.nv.constant0.toomany:
	.zero		920


//--------------------- .nv.constant0.toofew      --------------------------
	.section	.nv.constant0.toofew,"a",@progbits
	.sectionflags	@""
	.align	4
.nv.constant0.toofew:
	.zero		912


//--------------------- .nv.constant0.add2        --------------------------
	.section	.nv.constant0.add2,"a",@progbits
	.sectionflags	@""
	.align	4
.nv.constant0.add2:
	.zero		912


//--------------------- .nv.constant0.add         --------------------------
	.section	.nv.constant0.add,"a",@progbits
	.sectionflags	@""
	.align	4
.nv.constant0.add:
	.zero		912


//--------------------- SYMBOLS --------------------------

	.type		.nv.reservedSmem.offset0,@object
	.size		.nv.reservedSmem.offset0,0x4
